//
// Generated by NVIDIA NVVM Compiler
//
// Compiler Build ID: CL-36424714
// Cuda compilation tools, release 13.0, V13.0.88
// Based on NVVM 20.0.0
//

.version 9.0
.target sm_100
.address_size 64

	// .globl	_Z19globalQueuingKernelPiS_S_S_S_S_f
.extern .func  (.param .b32 func_retval0) vprintf
(
	.param .b64 vprintf_param_0,
	.param .b64 vprintf_param_1
)
;
.global .align 1 .b8 $str[28] = {69, 114, 114, 111, 114, 58, 32, 71, 97, 116, 101, 32, 110, 111, 116, 32, 115, 112, 101, 99, 105, 102, 105, 101, 100, 46, 10};

.visible .entry _Z19globalQueuingKernelPiS_S_S_S_S_f(
	.param .u64 .ptr .align 1 _Z19globalQueuingKernelPiS_S_S_S_S_f_param_0,
	.param .u64 .ptr .align 1 _Z19globalQueuingKernelPiS_S_S_S_S_f_param_1,
	.param .u64 .ptr .align 1 _Z19globalQueuingKernelPiS_S_S_S_S_f_param_2,
	.param .u64 .ptr .align 1 _Z19globalQueuingKernelPiS_S_S_S_S_f_param_3,
	.param .u64 .ptr .align 1 _Z19globalQueuingKernelPiS_S_S_S_S_f_param_4,
	.param .u64 .ptr .align 1 _Z19globalQueuingKernelPiS_S_S_S_S_f_param_5,
	.param .f32 _Z19globalQueuingKernelPiS_S_S_S_S_f_param_6
)
{
	.reg .pred 	%p<34>;
	.reg .b32 	%r<41>;
	.reg .b32 	%f<8>;
	.reg .b64 	%rd<25>;

	ld.param.u64 	%rd9, [_Z19globalQueuingKernelPiS_S_S_S_S_f_param_0];
	ld.param.u64 	%rd12, [_Z19globalQueuingKernelPiS_S_S_S_S_f_param_1];
	ld.param.u64 	%rd10, [_Z19globalQueuingKernelPiS_S_S_S_S_f_param_2];
	ld.param.u64 	%rd13, [_Z19globalQueuingKernelPiS_S_S_S_S_f_param_3];
	ld.param.u64 	%rd11, [_Z19globalQueuingKernelPiS_S_S_S_S_f_param_5];
	ld.param.f32 	%f2, [_Z19globalQueuingKernelPiS_S_S_S_S_f_param_6];
	cvta.to.global.u64 	%rd1, %rd13;
	cvta.to.global.u64 	%rd2, %rd12;
	mov.u32 	%r16, %tid.x;
	mov.u32 	%r17, %ctaid.x;
	mov.u32 	%r18, %ntid.x;
	mad.lo.s32 	%r19, %r17, %r18, %r16;
	cvt.rn.f32.s32 	%f3, %r19;
	mul.f32 	%f4, %f2, %f3;
	cvt.rzi.s32.f32 	%r37, %f4;
	cvt.rn.f32.s32 	%f5, %r37;
	cvt.rzi.s32.f32 	%r20, %f2;
	mul.lo.s32 	%r21, %r20, %r19;
	cvt.rn.f32.s32 	%f6, %r21;
	add.f32 	%f1, %f2, %f6;
	setp.leu.f32 	%p8, %f1, %f5;
	@%p8 bra 	$L__BB0_22;
	mul.wide.s32 	%rd14, %r37, 4;
	add.s64 	%rd15, %rd2, %rd14;
	ld.global.u32 	%r40, [%rd15];
	cvta.to.global.u64 	%rd3, %rd10;
	cvta.to.global.u64 	%rd4, %rd11;
	cvta.to.global.u64 	%rd5, %rd9;
	bra.uni 	$L__BB0_3;
$L__BB0_2:
	cvt.rn.f32.s32 	%f7, %r37;
	setp.leu.f32 	%p32, %f1, %f7;
	@%p32 bra 	$L__BB0_22;
$L__BB0_3:
	mov.u32 	%r5, %r37;
	mov.u32 	%r39, %r40;
	add.s32 	%r37, %r5, 1;
	mul.wide.s32 	%rd16, %r5, 4;
	add.s64 	%rd6, %rd2, %rd16;
	ld.global.u32 	%r40, [%rd6+4];
	setp.ge.s32 	%p9, %r39, %r40;
	@%p9 bra 	$L__BB0_2;
	shl.b32 	%r22, %r5, 2;
	mul.wide.s32 	%rd17, %r22, 4;
	add.s64 	%rd7, %rd1, %rd17;
$L__BB0_5:
	mul.wide.s32 	%rd18, %r39, 4;
	add.s64 	%rd19, %rd3, %rd18;
	ld.global.u32 	%r10, [%rd19];
	shl.b32 	%r23, %r10, 2;
	mul.wide.s32 	%rd20, %r23, 4;
	add.s64 	%rd8, %rd1, %rd20;
	ld.global.u32 	%r24, [%rd8];
	setp.ne.s32 	%p10, %r24, 0;
	@%p10 bra 	$L__BB0_21;
	mov.b32 	%r26, 1;
	st.global.u32 	[%rd8], %r26;
	ld.global.u32 	%r25, [%rd8+4];
	ld.global.u32 	%r11, [%rd8+8];
	ld.global.u32 	%r12, [%rd7+12];
	setp.gt.s32 	%p11, %r25, 2;
	@%p11 bra 	$L__BB0_11;
	setp.eq.s32 	%p15, %r25, 0;
	@%p15 bra 	$L__BB0_15;
	setp.eq.s32 	%p16, %r25, 1;
	@%p16 bra 	$L__BB0_16;
	setp.eq.s32 	%p17, %r25, 2;
	@%p17 bra 	$L__BB0_10;
	bra.uni 	$L__BB0_19;
$L__BB0_10:
	setp.eq.s32 	%p26, %r11, 0;
	setp.eq.s32 	%p27, %r12, 0;
	or.pred  	%p33, %p26, %p27;
	bra.uni 	$L__BB0_20;
$L__BB0_11:
	setp.eq.s32 	%p12, %r25, 3;
	@%p12 bra 	$L__BB0_17;
	setp.eq.s32 	%p13, %r25, 4;
	@%p13 bra 	$L__BB0_18;
	setp.eq.s32 	%p14, %r25, 5;
	@%p14 bra 	$L__BB0_14;
	bra.uni 	$L__BB0_19;
$L__BB0_14:
	or.b32  	%r27, %r11, %r12;
	setp.eq.s32 	%p18, %r27, 0;
	setp.ne.s32 	%p19, %r11, 0;
	setp.ne.s32 	%p20, %r12, 0;
	and.pred  	%p21, %p19, %p20;
	or.pred  	%p33, %p18, %p21;
	bra.uni 	$L__BB0_20;
$L__BB0_15:
	setp.ne.s32 	%p28, %r11, 0;
	setp.ne.s32 	%p29, %r12, 0;
	and.pred  	%p33, %p28, %p29;
	bra.uni 	$L__BB0_20;
$L__BB0_16:
	or.b32  	%r30, %r11, %r12;
	setp.ne.s32 	%p33, %r30, 0;
	bra.uni 	$L__BB0_20;
$L__BB0_17:
	or.b32  	%r29, %r11, %r12;
	setp.eq.s32 	%p33, %r29, 0;
	bra.uni 	$L__BB0_20;
$L__BB0_18:
	or.b32  	%r28, %r11, %r12;
	setp.ne.s32 	%p22, %r28, 0;
	setp.eq.s32 	%p23, %r11, 0;
	setp.eq.s32 	%p24, %r12, 0;
	or.pred  	%p25, %p23, %p24;
	and.pred  	%p33, %p22, %p25;
	bra.uni 	$L__BB0_20;
$L__BB0_19:
	mov.u64 	%rd21, $str;
	cvta.global.u64 	%rd22, %rd21;
	{ // callseq 0, 0
	.param .b64 param0;
	st.param.b64 	[param0], %rd22;
	.param .b64 param1;
	st.param.b64 	[param1], 0;
	.param .b32 retval0;
	call.uni (retval0), 
	vprintf, 
	(
	param0, 
	param1
	);
	ld.param.b32 	%r31, [retval0];
	} // callseq 0
	mov.pred 	%p33, 0;
$L__BB0_20:
	selp.u32 	%r33, 1, 0, %p33;
	st.global.u32 	[%rd8+12], %r33;
	atom.global.add.u32 	%r34, [%rd4], 1;
	mul.wide.s32 	%rd23, %r34, 4;
	add.s64 	%rd24, %rd5, %rd23;
	st.global.u32 	[%rd24+4], %r10;
	ld.global.u32 	%r40, [%rd6+4];
$L__BB0_21:
	add.s32 	%r39, %r39, 1;
	setp.lt.s32 	%p31, %r39, %r40;
	@%p31 bra 	$L__BB0_5;
	bra.uni 	$L__BB0_2;
$L__BB0_22:
	ret;

}


// ===== COMPILED SASS (sm_100) =====

	.target	sm_100

	.elftype	@"ET_EXEC"


//--------------------- .note.nv.tkinfo           --------------------------
	.section	.note.nv.tkinfo,"",@"SHT_NOTE"
	.sectionflags	@"SHF_NOTE_NV_TKINFO"
	.tkinfo
        /*0018*/ 	.word	0x00000002
        /*0030*/ 	.string	""
        /*0030*/ 	.string	"ptxas"
        /*0030*/ 	.string	"Cuda compilation tools, release 13.0, V13.0.88"
        /*0030*/ 	.string	"Build cuda_13.0.r13.0/compiler.36424714_0"
        /*0030*/ 	.string	"-arch sm_100 -m 64 "



//--------------------- .note.nv.cuinfo           --------------------------
	.section	.note.nv.cuinfo,"",@"SHT_NOTE"
	.sectionflags	@"SHF_NOTE_NV_CUINFO"
        /*0018*/ 	.short	0x0002
        /*001a*/ 	.short	0x0064
        /*001c*/ 	.short	0x0082
	.zero		2


//--------------------- .nv.info                  --------------------------
	.section	.nv.info,"",@"SHT_CUDA_INFO"
	.align	4


	//----- nvinfo : EIATTR_REGCOUNT
	.align		4
        /*0000*/ 	.byte	0x04, 0x2f
        /*0002*/ 	.short	(.L_2 - .L_1)
	.align		4
.L_1:
        /*0004*/ 	.word	index@(_Z19globalQueuingKernelPiS_S_S_S_S_f)
        /*0008*/ 	.word	0x0000001d


	//----- nvinfo : EIATTR_FRAME_SIZE
	.align		4
.L_2:
        /*000c*/ 	.byte	0x04, 0x11
        /*000e*/ 	.short	(.L_4 - .L_3)
	.align		4
.L_3:
        /*0010*/ 	.word	index@(_Z19globalQueuingKernelPiS_S_S_S_S_f)
        /*0014*/ 	.word	0x00000000


	//----- nvinfo : EIATTR_MIN_STACK_SIZE
	.align		4
.L_4:
        /*0018*/ 	.byte	0x04, 0x12
        /*001a*/ 	.short	(.L_6 - .L_5)
	.align		4
.L_5:
        /*001c*/ 	.word	index@(_Z19globalQueuingKernelPiS_S_S_S_S_f)
        /*0020*/ 	.word	0x00000000
.L_6:


//--------------------- .nv.compat                --------------------------
	.section	.nv.compat,"",@"SHT_CUDA_COMPAT_INFO"
	.align	4
        /*0000*/ 	.byte	0x02, 0x09, 0x00, 0x00, 0x02, 0x02, 0x01, 0x00, 0x02, 0x05, 0x05, 0x00, 0x03, 0x07, 0x01, 0x01
        /*0010*/ 	.byte	0x02, 0x03, 0x00, 0x00, 0x02, 0x06, 0x01, 0x00, 0x04, 0x0b, 0x08, 0x00, 0x09, 0x00, 0x00, 0x00
        /*0020*/ 	.byte	0x00, 0x00, 0x00, 0x00


//--------------------- .nv.info._Z19globalQueuingKernelPiS_S_S_S_S_f --------------------------
	.section	.nv.info._Z19globalQueuingKernelPiS_S_S_S_S_f,"",@"SHT_CUDA_INFO"
	.sectionflags	@""
	.align	4


	//----- nvinfo : EIATTR_CUDA_API_VERSION
	.align		4
        /*0000*/ 	.byte	0x04, 0x37
        /*0002*/ 	.short	(.L_8 - .L_7)
.L_7:
        /*0004*/ 	.word	0x00000082


	//----- nvinfo : EIATTR_KPARAM_INFO
	.align		4
.L_8:
        /*0008*/ 	.byte	0x04, 0x17
        /*000a*/ 	.short	(.L_10 - .L_9)
.L_9:
        /*000c*/ 	.word	0x00000000
        /*0010*/ 	.short	0x0006
        /*0012*/ 	.short	0x0030
        /*0014*/ 	.byte	0x00, 0xf0, 0x11, 0x00


	//----- nvinfo : EIATTR_KPARAM_INFO
	.align		4
.L_10:
        /*0018*/ 	.byte	0x04, 0x17
        /*001a*/ 	.short	(.L_12 - .L_11)
.L_11:
        /*001c*/ 	.word	0x00000000
        /*0020*/ 	.short	0x0005
        /*0022*/ 	.short	0x0028
        /*0024*/ 	.byte	0x00, 0xf5, 0x21, 0x00


	//----- nvinfo : EIATTR_KPARAM_INFO
	.align		4
.L_12:
        /*0028*/ 	.byte	0x04, 0x17
        /*002a*/ 	.short	(.L_14 - .L_13)
.L_13:
        /*002c*/ 	.word	0x00000000
        /*0030*/ 	.short	0x0004
        /*0032*/ 	.short	0x0020
        /*0034*/ 	.byte	0x00, 0xf5, 0x21, 0x00


	//----- nvinfo : EIATTR_KPARAM_INFO
	.align		4
.L_14:
        /*0038*/ 	.byte	0x04, 0x17
        /*003a*/ 	.short	(.L_16 - .L_15)
.L_15:
        /*003c*/ 	.word	0x00000000
        /*0040*/ 	.short	0x0003
        /*0042*/ 	.short	0x0018
        /*0044*/ 	.byte	0x00, 0xf5, 0x21, 0x00


	//----- nvinfo : EIATTR_KPARAM_INFO
	.align		4
.L_16:
        /*0048*/ 	.byte	0x04, 0x17
        /*004a*/ 	.short	(.L_18 - .L_17)
.L_17:
        /*004c*/ 	.word	0x00000000
        /*0050*/ 	.short	0x0002
        /*0052*/ 	.short	0x0010
        /*0054*/ 	.byte	0x00, 0xf5, 0x21, 0x00


	//----- nvinfo : EIATTR_KPARAM_INFO
	.align		4
.L_18:
        /*0058*/ 	.byte	0x04, 0x17
        /*005a*/ 	.short	(.L_20 - .L_19)
.L_19:
        /*005c*/ 	.word	0x00000000
        /*0060*/ 	.short	0x0001
        /*0062*/ 	.short	0x0008
        /*0064*/ 	.byte	0x00, 0xf5, 0x21, 0x00


	//----- nvinfo : EIATTR_KPARAM_INFO
	.align		4
.L_20:
        /*0068*/ 	.byte	0x04, 0x17
        /*006a*/ 	.short	(.L_22 - .L_21)
.L_21:
        /*006c*/ 	.word	0x00000000
        /*0070*/ 	.short	0x0000
        /*0072*/ 	.short	0x0000
        /*0074*/ 	.byte	0x00, 0xf5, 0x21, 0x00


	//----- nvinfo : EIATTR_SPARSE_MMA_MASK
	.align		4
.L_22:
        /*0078*/ 	.byte	0x03, 0x50
        /*007a*/ 	.short	0x0000


	//----- nvinfo : EIATTR_MAXREG_COUNT
	.align		4
        /*007c*/ 	.byte	0x03, 0x1b
        /*007e*/ 	.short	0x00ff


	//----- nvinfo : EIATTR_EXTERNS
	.align		4
        /*0080*/ 	.byte	0x04, 0x0f
        /*0082*/ 	.short	(.L_24 - .L_23)


	//   ....[0]....
	.align		4
.L_23:
        /*0084*/ 	.word	index@(vprintf)


	//----- nvinfo : EIATTR_MERCURY_ISA_VERSION
	.align		4
.L_24:
        /*0088*/ 	.byte	0x03, 0x5f
        /*008a*/ 	.short	0x0101


	//----- nvinfo : EIATTR_INT_WARP_WIDE_INSTR_OFFSETS
	.align		4
        /*008c*/ 	.byte	0x04, 0x31
        /*008e*/ 	.short	(.L_26 - .L_25)


	//   ....[0]....
.L_25:
        /*0090*/ 	.word	0x00000660


	//   ....[1]....
        /*0094*/ 	.word	0x00000720


	//----- nvinfo : EIATTR_VRC_CTA_INIT_COUNT
	.align		4
.L_26:
        /*0098*/ 	.byte	0x02, 0x4a
	.zero		1
	.zero		1


	//----- nvinfo : EIATTR_SYSCALL_OFFSETS
	.align		4
        /*009c*/ 	.byte	0x04, 0x46
        /*009e*/ 	.short	(.L_28 - .L_27)


	//   ....[0]....
.L_27:
        /*00a0*/ 	.word	0x00000620


	//----- nvinfo : EIATTR_EXIT_INSTR_OFFSETS
	.align		4
.L_28:
        /*00a4*/ 	.byte	0x04, 0x1c
        /*00a6*/ 	.short	(.L_30 - .L_29)


	//   ....[0]....
.L_29:
        /*00a8*/ 	.word	0x000000f0


	//   ....[1]....
        /*00ac*/ 	.word	0x000007e0


	//----- nvinfo : EIATTR_INDIRECT_BRANCH_TARGETS
	.align		4
.L_30:
        /*00b0*/ 	.byte	0x04, 0x34
        /*00b2*/ 	.short	(.L_32 - .L_31)


	//   ....[0]....
.L_31:
        /*00b4*/ 	.word	.L_x_12@srel
        /*00b8*/ 	.short	0x0
        /*00ba*/ 	.short	0x0
        /*00bc*/ 	.word	0x4
        /*00c0*/ 	.word	.L_x_13@srel
        /*00c4*/ 	.word	.L_x_14@srel
        /*00c8*/ 	.word	.L_x_15@srel
        /*00cc*/ 	.word	.L_x_16@srel


	//   ....[1]....
        /* <DEDUP_REMOVED lines=8> */


	//----- nvinfo : EIATTR_CRS_STACK_SIZE
	.align		4
.L_32:
        /*00ec*/ 	.byte	0x04, 0x1e
        /*00ee*/ 	.short	(.L_34 - .L_33)
.L_33:
        /*00f0*/ 	.word	0x00000000


	//----- nvinfo : EIATTR_CBANK_PARAM_SIZE
	.align		4
.L_34:
        /*00f4*/ 	.byte	0x03, 0x19
        /*00f6*/ 	.short	0x0034


	//----- nvinfo : EIATTR_PARAM_CBANK
	.align		4
        /*00f8*/ 	.byte	0x04, 0x0a
        /*00fa*/ 	.short	(.L_36 - .L_35)
	.align		4
.L_35:
        /*00fc*/ 	.word	index@(.nv.constant0._Z19globalQueuingKernelPiS_S_S_S_S_f)
        /*0100*/ 	.short	0x0380
        /*0102*/ 	.short	0x0034


	//----- nvinfo : EIATTR_SW_WAR
	.align		4
.L_36:
        /*0104*/ 	.byte	0x04, 0x36
        /*0106*/ 	.short	(.L_38 - .L_37)
.L_37:
        /*0108*/ 	.word	0x00000008
.L_38:


//--------------------- .nv.callgraph             --------------------------
	.section	.nv.callgraph,"",@"SHT_CUDA_CALLGRAPH"
	.align	4
	.sectionentsize	8
	.align		4
        /*0000*/ 	.word	0x00000000
	.align		4
        /*0004*/ 	.word	0xffffffff
	.align		4
        /*0008*/ 	.word	index@(_Z19globalQueuingKernelPiS_S_S_S_S_f)
	.align		4
        /*000c*/ 	.word	index@(vprintf)
	.align		4
        /*0010*/ 	.word	0x00000000
	.align		4
        /*0014*/ 	.word	0xfffffffe
	.align		4
        /*0018*/ 	.word	0x00000000
	.align		4
        /*001c*/ 	.word	0xfffffffd
	.align		4
        /*0020*/ 	.word	0x00000000
	.align		4
        /*0024*/ 	.word	0xfffffffc


//--------------------- .nv.constant4             --------------------------
	.section	.nv.constant4,"a",@progbits
	.align	8
	.align		8
.nv.constant4:
        /*0000*/ 	.dword	vprintf
	.align		8
        /*0008*/ 	.dword	$str


//--------------------- .nv.constant2._Z19globalQueuingKernelPiS_S_S_S_S_f --------------------------
	.section	.nv.constant2._Z19globalQueuingKernelPiS_S_S_S_S_f,"a",@progbits
	.sectionflags	@""
	.align	4
.nv.constant2._Z19globalQueuingKernelPiS_S_S_S_S_f:
        /*0000*/ 	.byte	0xd0, 0x03, 0x00, 0x00, 0x10, 0x04, 0x00, 0x00, 0x90, 0x03, 0x00, 0x00, 0xa0, 0x05, 0x00, 0x00
        /*0010*/ 	.byte	0x00, 0x05, 0x00, 0x00, 0x40, 0x05, 0x00, 0x00, 0xa0, 0x04, 0x00, 0x00, 0xa0, 0x05, 0x00, 0x00


//--------------------- .text._Z19globalQueuingKernelPiS_S_S_S_S_f --------------------------
	.section	.text._Z19globalQueuingKernelPiS_S_S_S_S_f,"ax",@progbits
	.align	128
        .global         _Z19globalQueuingKernelPiS_S_S_S_S_f
        .type           _Z19globalQueuingKernelPiS_S_S_S_S_f,@function
        .size           _Z19globalQueuingKernelPiS_S_S_S_S_f,(.L_x_22 - _Z19globalQueuingKernelPiS_S_S_S_S_f)
        .other          _Z19globalQueuingKernelPiS_S_S_S_S_f,@"STO_CUDA_ENTRY STV_DEFAULT"
_Z19globalQueuingKernelPiS_S_S_S_S_f:
.text._Z19globalQueuingKernelPiS_S_S_S_S_f:
[----:B------:R-:W0:Y:S01]  /*0000*/  LDC R1, c[0x0][0x37c] ;  /* 0x0000df00ff017b82 */ /* 0x000e220000000800 */
[----:B------:R-:W1:Y:S07]  /*0010*/  S2R R0, SR_TID.X ;  /* 0x0000000000007919 */ /* 0x000e6e0000002100 */
[----:B------:R-:W1:Y:S01]  /*0020*/  S2UR UR4, SR_CTAID.X ;  /* 0x00000000000479c3 */ /* 0x000e620000002500 */
[----:B------:R-:W2:Y:S07]  /*0030*/  LDCU UR5, c[0x0][0x3b0] ;  /* 0x00007600ff0577ac */ /* 0x000eae0008000800 */
[----:B------:R-:W1:Y:S02]  /*0040*/  LDC R3, c[0x0][0x360] ;  /* 0x0000d800ff037b82 */ /* 0x000e640000000800 */
[----:B-1----:R-:W-:-:S02]  /*0050*/  IMAD R0, R3, UR4, R0 ;  /* 0x0000000403007c24 */ /* 0x002fc4000f8e0200 */
[----:B--2---:R-:W1:Y:S03]  /*0060*/  F2I.TRUNC.NTZ R3, UR5 ;  /* 0x0000000500037d05 */ /* 0x004e66000820f100 */
[----:B------:R-:W-:-:S05]  /*0070*/  I2FP.F32.S32 R2, R0 ;  /* 0x0000000000027245 */ /* 0x000fca0000201400 */
[----:B------:R-:W-:-:S04]  /*0080*/  FMUL R2, R2, UR5 ;  /* 0x0000000502027c20 */ /* 0x000fc80008400000 */
[----:B------:R-:W2:Y:S01]  /*0090*/  F2I.TRUNC.NTZ R25, R2 ;  /* 0x0000000200197305 */ /* 0x000ea2000020f100 */
[----:B-1----:R-:W-:-:S05]  /*00a0*/  IMAD R3, R0, R3, RZ ;  /* 0x0000000300037224 */ /* 0x002fca00078e02ff */
[----:B------:R-:W-:-:S05]  /*00b0*/  I2FP.F32.S32 R3, R3 ;  /* 0x0000000300037245 */ /* 0x000fca0000201400 */
[----:B------:R-:W-:Y:S01]  /*00c0*/  FADD R26, R3, UR5 ;  /* 0x00000005031a7e21 */ /* 0x000fe20008000000 */
[----:B--2---:R-:W-:-:S04]  /*00d0*/  I2FP.F32.S32 R3, R25 ;  /* 0x0000001900037245 */ /* 0x004fc80000201400 */
[----:B------:R-:W-:-:S13]  /*00e0*/  FSETP.GT.AND P0, PT, R26, R3, PT ;  /* 0x000000031a00720b */ /* 0x000fda0003f04000 */
[----:B0-----:R-:W-:Y:S05]  /*00f0*/  @!P0 EXIT ;  /* 0x000000000000894d */ /* 0x001fea0003800000 */
[----:B------:R-:W0:Y:S01]  /*0100*/  LDC.64 R2, c[0x0][0x388] ;  /* 0x0000e200ff027b82 */ /* 0x000e220000000a00 */
[----:B------:R-:W1:Y:S01]  /*0110*/  LDCU.64 UR36, c[0x0][0x358] ;  /* 0x00006b00ff2477ac */ /* 0x000e620008000a00 */
[----:B0-----:R-:W-:-:S05]  /*0120*/  IMAD.WIDE R2, R25, 0x4, R2 ;  /* 0x0000000419027825 */ /* 0x001fca00078e0202 */
[----:B-1----:R0:W5:Y:S02]  /*0130*/  LDG.E R24, desc[UR36][R2.64] ;  /* 0x0000002402187981 */ /* 0x002164000c1e1900 */
.L_x_10:
[----:B0-----:R-:W1:Y:S02]  /*0140*/  LDC.64 R22, c[0x0][0x388] ;  /* 0x0000e200ff167b82 */ /* 0x001e640000000a00 */
[----:B-1----:R-:W-:-:S05]  /*0150*/  IMAD.WIDE R22, R25, 0x4, R22 ;  /* 0x0000000419167825 */ /* 0x002fca00078e0216 */
[----:B------:R-:W2:Y:S01]  /*0160*/  LDG.E R9, desc[UR36][R22.64+0x4] ;  /* 0x0000042416097981 */ /* 0x000ea2000c1e1900 */
[----:B------:R-:W-:Y:S01]  /*0170*/  VIADD R0, R25, 0x1 ;  /* 0x0000000119007836 */ /* 0x000fe20000000000 */
[----:B------:R-:W-:Y:S01]  /*0180*/  BSSY B8, `(.L_x_0) ;  /* 0x0000063000087945 */ /* 0x000fe20003800000 */
[----:B0-----:R-:W-:Y:S02]  /*0190*/  IMAD.MOV.U32 R2, RZ, RZ, R25 ;  /* 0x000000ffff027224 */ /* 0x001fe400078e0019 */
[----:B------:R-:W-:Y:S01]  /*01a0*/  IMAD.MOV.U32 R25, RZ, RZ, R0 ;  /* 0x000000ffff197224 */ /* 0x000fe200078e0000 */
[----:B--2--5:R-:W-:-:S13]  /*01b0*/  ISETP.GE.AND P0, PT, R24, R9, PT ;  /* 0x000000091800720c */ /* 0x024fda0003f06270 */
[----:B------:R-:W-:Y:S05]  /*01c0*/  @P0 BRA `(.L_x_1) ;  /* 0x0000000400780947 */ /* 0x000fea0003800000 */
[----:B------:R-:W0:Y:S01]  /*01d0*/  LDC.64 R18, c[0x0][0x398] ;  /* 0x0000e600ff127b82 */ /* 0x000e220000000a00 */
[----:B------:R-:W-:-:S04]  /*01e0*/  IMAD.SHL.U32 R3, R2, 0x4, RZ ;  /* 0x0000000402037824 */ /* 0x000fc800078e00ff */
[----:B0-----:R-:W-:-:S07]  /*01f0*/  IMAD.WIDE R18, R3, 0x4, R18 ;  /* 0x0000000403127825 */ /* 0x001fce00078e0212 */
.L_x_9:
[----:B0-----:R-:W0:Y:S08]  /*0200*/  LDC.64 R2, c[0x0][0x390] ;  /* 0x0000e400ff027b82 */ /* 0x001e300000000a00 */
[----:B------:R-:W1:Y:S01]  /*0210*/  LDC.64 R16, c[0x0][0x398] ;  /* 0x0000e600ff107b82 */ /* 0x000e620000000a00 */
[----:B0-----:R-:W-:-:S06]  /*0220*/  IMAD.WIDE R2, R24, 0x4, R2 ;  /* 0x0000000418027825 */ /* 0x001fcc00078e0202 */
[----:B------:R-:W2:Y:S02]  /*0230*/  LDG.E R2, desc[UR36][R2.64] ;  /* 0x0000002402027981 */ /* 0x000ea4000c1e1900 */
[----:B--2---:R-:W-:-:S04]  /*0240*/  IMAD.SHL.U32 R5, R2, 0x4, RZ ;  /* 0x0000000402057824 */ /* 0x004fc800078e00ff */
[----:B-1----:R-:W-:-:S05]  /*0250*/  IMAD.WIDE R16, R5, 0x4, R16 ;  /* 0x0000000405107825 */ /* 0x002fca00078e0210 */
[----:B------:R-:W2:Y:S01]  /*0260*/  LDG.E R0, desc[UR36][R16.64] ;  /* 0x0000002410007981 */ /* 0x000ea2000c1e1900 */
[----:B------:R-:W-:Y:S05]  /*0270*/  YIELD ;  /* 0x0000000000007946 */ /* 0x000fea0003800000 */
[----:B------:R-:W-:Y:S01]  /*0280*/  BSSY.RECONVERGENT B7, `(.L_x_2) ;  /* 0x000004f000077945 */ /* 0x000fe20003800200 */
[----:B--2---:R-:W-:-:S13]  /*0290*/  ISETP.NE.AND P0, PT, R0, RZ, PT ;  /* 0x000000ff0000720c */ /* 0x004fda0003f05270 */
[----:B------:R-:W-:Y:S05]  /*02a0*/  @P0 BRA `(.L_x_3) ;  /* 0x0000000400300947 */ /* 0x000fea0003800000 */
[----:B------:R-:W2:Y:S01]  /*02b0*/  LDG.E R5, desc[UR36][R16.64+0x4] ;  /* 0x0000042410057981 */ /* 0x000ea2000c1e1900 */
[----:B------:R-:W-:-:S03]  /*02c0*/  IMAD.MOV.U32 R3, RZ, RZ, 0x1 ;  /* 0x00000001ff037424 */ /* 0x000fc600078e00ff */
[----:B------:R0:W5:Y:S04]  /*02d0*/  LDG.E R6, desc[UR36][R16.64+0x8] ;  /* 0x0000082410067981 */ /* 0x000168000c1e1900 */
[----:B------:R0:W-:Y:S04]  /*02e0*/  STG.E desc[UR36][R16.64], R3 ;  /* 0x0000000310007986 */ /* 0x0001e8000c101924 */
[----:B------:R0:W5:Y:S01]  /*02f0*/  LDG.E R7, desc[UR36][R18.64+0xc] ;  /* 0x00000c2412077981 */ /* 0x000162000c1e1900 */
[----:B------:R-:W-:Y:S04]  /*0300*/  BSSY.RECONVERGENT B6, `(.L_x_4) ;  /* 0x0000034000067945 */ /* 0x000fe80003800200 */
[----:B------:R-:W-:Y:S01]  /*0310*/  BSSY.RELIABLE B0, `(.L_x_5) ;  /* 0x0000029000007945 */ /* 0x000fe20003800100 */
[----:B--2---:R-:W-:-:S13]  /*0320*/  ISETP.GT.AND P0, PT, R5, 0x2, PT ;  /* 0x000000020500780c */ /* 0x004fda0003f04270 */
[----:B0-----:R-:W-:Y:S05]  /*0330*/  @P0 BRA `(.L_x_6) ;  /* 0x0000000000400947 */ /* 0x001fea0003800000 */
[----:B------:R-:W-:-:S05]  /*0340*/  VIMNMX.U32 R0, PT, PT, R5, 0x3, PT ;  /* 0x0000000305007848 */ /* 0x000fca0003fe0000 */
[----:B------:R-:W-:-:S04]  /*0350*/  IMAD.SHL.U32 R0, R0, 0x4, RZ ;  /* 0x0000000400007824 */ /* 0x000fc800078e00ff */
[----:B------:R-:W0:Y:S02]  /*0360*/  LDC R4, c[0x2][R0] ;  /* 0x0080000000047b82 */ /* 0x000e240000000800 */
[----:B0-----:R-:W-:-:S04]  /*0370*/  SHF.R.S32.HI R5, RZ, 0x1f, R4 ;  /* 0x0000001fff057819 */ /* 0x001fc80000011404 */
.L_x_12:
[----:B------:R-:W-:Y:S05]  /*0380*/  BRX R4 -0x390                                              (*"BRANCH_TARGETS .L_x_13,.L_x_14,.L_x_15,.L_x_16"*) ;  /* 0xfffffffc041c7949 */ /* 0x000fea000383ffff */
.L_x_15:
[----:B------:R-:W-:Y:S05]  /*0390*/  BREAK.RELIABLE B0 ;  /* 0x0000000000007942 */ /* 0x000fea0003800100 */
[----:B-----5:R-:W-:-:S04]  /*03a0*/  ISETP.NE.AND P0, PT, R7, RZ, PT ;  /* 0x000000ff0700720c */ /* 0x020fc80003f05270 */
[----:B------:R-:W-:Y:S01]  /*03b0*/  ISETP.EQ.OR P0, PT, R6, RZ, !P0 ;  /* 0x000000ff0600720c */ /* 0x000fe20004702670 */
[----:B------:R-:W-:-:S12]  /*03c0*/  BRA `(.L_x_7) ;  /* 0x00000000009c7947 */ /* 0x000fd80003800000 */
.L_x_13:
[----:B------:R-:W-:Y:S05]  /*03d0*/  BREAK.RELIABLE B0 ;  /* 0x0000000000007942 */ /* 0x000fea0003800100 */
[----:B-----5:R-:W-:-:S04]  /*03e0*/  ISETP.NE.AND P0, PT, R7, RZ, PT ;  /* 0x000000ff0700720c */ /* 0x020fc80003f05270 */
[----:B------:R-:W-:Y:S01]  /*03f0*/  ISETP.NE.AND P0, PT, R6, RZ, P0 ;  /* 0x000000ff0600720c */ /* 0x000fe20000705270 */
[----:B------:R-:W-:-:S12]  /*0400*/  BRA `(.L_x_7) ;  /* 0x00000000008c7947 */ /* 0x000fd80003800000 */
.L_x_14:
[----:B------:R-:W-:Y:S05]  /*0410*/  BREAK.RELIABLE B0 ;  /* 0x0000000000007942 */ /* 0x000fea0003800100 */
[----:B-----5:R-:W-:Y:S01]  /*0420*/  LOP3.LUT P0, RZ, R6, R7, RZ, 0xfc, !PT ;  /* 0x0000000706ff7212 */ /* 0x020fe2000780fcff */
[----:B------:R-:W-:-:S12]  /*0430*/  BRA `(.L_x_7) ;  /* 0x0000000000807947 */ /* 0x000fd80003800000 */
.L_x_6:
[----:B------:R-:W-:-:S05]  /*0440*/  IMAD.MOV.U32 R0, RZ, RZ, -0x3 ;  /* 0xfffffffdff007424 */ /* 0x000fca00078e00ff */
[----:B------:R-:W-:-:S05]  /*0450*/  VIADDMNMX.U32 R0, R5, R0, 0x3, PT ;  /* 0x0000000305007446 */ /* 0x000fca0003800000 */
[----:B------:R-:W-:-:S04]  /*0460*/  IMAD.SHL.U32 R0, R0, 0x4, RZ ;  /* 0x0000000400007824 */ /* 0x000fc800078e00ff */
[----:B------:R-:W0:Y:S02]  /*0470*/  LDC R4, c[0x2][R0+0x10] ;  /* 0x0080040000047b82 */ /* 0x000e240000000800 */
[----:B0-----:R-:W-:-:S04]  /*0480*/  SHF.R.S32.HI R5, RZ, 0x1f, R4 ;  /* 0x0000001fff057819 */ /* 0x001fc80000011404 */
.L_x_17:
[----:B------:R-:W-:Y:S05]  /*0490*/  BRX R4 -0x4a0                                              (*"BRANCH_TARGETS .L_x_18,.L_x_19,.L_x_20,.L_x_16"*) ;  /* 0xfffffff804d87949 */ /* 0x000fea000383ffff */
.L_x_20:
[----:B------:R-:W-:Y:S05]  /*04a0*/  BREAK.RELIABLE B0 ;  /* 0x0000000000007942 */ /* 0x000fea0003800100 */
[----:B-----5:R-:W-:Y:S02]  /*04b0*/  ISETP.NE.AND P1, PT, R7, RZ, PT ;  /* 0x000000ff0700720c */ /* 0x020fe40003f25270 */
[C---:B------:R-:W-:Y:S02]  /*04c0*/  LOP3.LUT P0, RZ, R6.reuse, R7, RZ, 0xfc, !PT ;  /* 0x0000000706ff7212 */ /* 0x040fe4000780fcff */
[----:B------:R-:W-:-:S04]  /*04d0*/  ISETP.NE.AND P1, PT, R6, RZ, P1 ;  /* 0x000000ff0600720c */ /* 0x000fc80000f25270 */
[----:B------:R-:W-:Y:S01]  /*04e0*/  PLOP3.LUT P0, PT, P0, P1, PT, 0x8f, 0xf8 ;  /* 0x0000000000f8781c */ /* 0x000fe20000703177 */
[----:B------:R-:W-:-:S12]  /*04f0*/  BRA `(.L_x_7) ;  /* 0x0000000000507947 */ /* 0x000fd80003800000 */
.L_x_18:
[----:B------:R-:W-:Y:S05]  /*0500*/  BREAK.RELIABLE B0 ;  /* 0x0000000000007942 */ /* 0x000fea0003800100 */
[----:B-----5:R-:W-:-:S04]  /*0510*/  LOP3.LUT P0, RZ, R6, R7, RZ, 0xfc, !PT ;  /* 0x0000000706ff7212 */ /* 0x020fc8000780fcff */
[----:B------:R-:W-:Y:S01]  /*0520*/  PLOP3.LUT P0, PT, P0, PT, PT, 0x8, 0x80 ;  /* 0x000000000080781c */ /* 0x000fe2000070e170 */
[----:B------:R-:W-:-:S12]  /*0530*/  BRA `(.L_x_7) ;  /* 0x0000000000407947 */ /* 0x000fd80003800000 */
.L_x_19:
[----:B------:R-:W-:Y:S05]  /*0540*/  BREAK.RELIABLE B0 ;  /* 0x0000000000007942 */ /* 0x000fea0003800100 */
[----:B-----5:R-:W-:Y:S02]  /*0550*/  ISETP.NE.AND P1, PT, R7, RZ, PT ;  /* 0x000000ff0700720c */ /* 0x020fe40003f25270 */
[C---:B------:R-:W-:Y:S02]  /*0560*/  LOP3.LUT P0, RZ, R6.reuse, R7, RZ, 0xfc, !PT ;  /* 0x0000000706ff7212 */ /* 0x040fe4000780fcff */
[----:B------:R-:W-:-:S04]  /*0570*/  ISETP.EQ.OR P1, PT, R6, RZ, !P1 ;  /* 0x000000ff0600720c */ /* 0x000fc80004f22670 */
[----:B------:R-:W-:Y:S01]  /*0580*/  PLOP3.LUT P0, PT, P0, P1, PT, 0x80, 0x8 ;  /* 0x000000000008781c */ /* 0x000fe20000703070 */
[----:B------:R-:W-:-:S12]  /*0590*/  BRA `(.L_x_7) ;  /* 0x0000000000287947 */ /* 0x000fd80003800000 */
.L_x_16:
[----:B------:R-:W-:Y:S05]  /*05a0*/  BSYNC.RELIABLE B0 ;  /* 0x0000000000007941 */ /* 0x000fea0003800100 */
.L_x_5:
[----:B------:R-:W-:Y:S01]  /*05b0*/  MOV R8, 0x0 ;  /* 0x0000000000087802 */ /* 0x000fe20000000f00 */
[----:B------:R-:W0:Y:S01]  /*05c0*/  LDCU.64 UR4, c[0x4][0x8] ;  /* 0x01000100ff0477ac */ /* 0x000e220008000a00 */
[----:B-----5:R-:W-:-:S04]  /*05d0*/  CS2R R6, SRZ ;  /* 0x0000000000067805 */ /* 0x020fc8000001ff00 */
[----:B------:R-:W1:Y:S01]  /*05e0*/  LDC.64 R8, c[0x4][R8] ;  /* 0x0100000008087b82 */ /* 0x000e620000000a00 */
[----:B0-----:R-:W-:Y:S02]  /*05f0*/  IMAD.U32 R4, RZ, RZ, UR4 ;  /* 0x00000004ff047e24 */ /* 0x001fe4000f8e00ff */
[----:B------:R-:W-:-:S07]  /*0600*/  IMAD.U32 R5, RZ, RZ, UR5 ;  /* 0x00000005ff057e24 */ /* 0x000fce000f8e00ff */
[----:B------:R-:W-:-:S07]  /*0610*/  LEPC R20, `(.L_x_8) ;  /* 0x000000001014794e */ /* 0x000fce0000000000 */
[----:B-1----:R-:W-:Y:S05]  /*0620*/  CALL.ABS.NOINC R8 ;  /* 0x0000000008007343 */ /* 0x002fea0003c00000 */
.L_x_8:
[----:B------:R-:W-:-:S13]  /*0630*/  PLOP3.LUT P0, PT, PT, PT, PT, 0x8, 0x80 ;  /* 0x000000000080781c */ /* 0x000fda0003f0e170 */
.L_x_7:
[----:B------:R-:W-:Y:S05]  /*0640*/  BSYNC.RECONVERGENT B6 ;  /* 0x0000000000067941 */ /* 0x000fea0003800200 */
.L_x_4:
[----:B------:R-:W0:Y:S01]  /*0650*/  S2R R3, SR_LANEID ;  /* 0x0000000000037919 */ /* 0x000e220000000000 */
[----:B------:R-:W-:Y:S01]  /*0660*/  VOTEU.ANY UR4, UPT, PT ;  /* 0x0000000000047886 */ /* 0x000fe200038e0100 */
[----:B------:R-:W1:Y:S01]  /*0670*/  LDC.64 R4, c[0x0][0x3a8] ;  /* 0x0000ea00ff047b82 */ /* 0x000e620000000a00 */
[----:B------:R-:W0:Y:S01]  /*0680*/  FLO.U32 R0, UR4 ;  /* 0x0000000400007d00 */ /* 0x000e2200080e0000 */
[----:B------:R-:W2:Y:S06]  /*0690*/  S2R R8, SR_LTMASK ;  /* 0x0000000000087919 */ /* 0x000eac0000003900 */
[----:B------:R-:W3:Y:S01]  /*06a0*/  LDC.64 R6, c[0x0][0x380] ;  /* 0x0000e000ff067b82 */ /* 0x000ee20000000a00 */
[----:B------:R-:W1:Y:S01]  /*06b0*/  POPC R11, UR4 ;  /* 0x00000004000b7d09 */ /* 0x000e620008000000 */
[----:B0-----:R-:W-:-:S02]  /*06c0*/  ISETP.EQ.U32.AND P1, PT, R0, R3, PT ;  /* 0x000000030000720c */ /* 0x001fc40003f22070 */
[----:B------:R-:W-:-:S05]  /*06d0*/  SEL R3, RZ, 0x1, !P0 ;  /* 0x00000001ff037807 */ /* 0x000fca0004000000 */
[----:B------:R-:W-:Y:S06]  /*06e0*/  STG.E desc[UR36][R16.64+0xc], R3 ;  /* 0x00000c0310007986 */ /* 0x000fec000c101924 */
[----:B-1----:R-:W4:Y:S01]  /*06f0*/  @P1 ATOMG.E.ADD.STRONG.GPU PT, R5, desc[UR36][R4.64], R11 ;  /* 0x8000000b040519a8 */ /* 0x002f2200081ef124 */
[----:B--2---:R-:W-:-:S06]  /*0700*/  LOP3.LUT R8, R8, UR4, RZ, 0xc0, !PT ;  /* 0x0000000408087c12 */ /* 0x004fcc000f8ec0ff */
[----:B------:R-:W0:Y:S01]  /*0710*/  POPC R8, R8 ;  /* 0x0000000800087309 */ /* 0x000e220000000000 */
[----:B----4-:R-:W0:Y:S02]  /*0720*/  SHFL.IDX PT, R9, R5, R0, 0x1f ;  /* 0x00001f0005097589 */ /* 0x010e2400000e0000 */
[----:B0-----:R-:W-:-:S04]  /*0730*/  IMAD.IADD R9, R9, 0x1, R8 ;  /* 0x0000000109097824 */ /* 0x001fc800078e0208 */
[----:B---3--:R-:W-:-:S05]  /*0740*/  IMAD.WIDE R6, R9, 0x4, R6 ;  /* 0x0000000409067825 */ /* 0x008fca00078e0206 */
[----:B------:R0:W-:Y:S04]  /*0750*/  STG.E desc[UR36][R6.64+0x4], R2 ;  /* 0x0000040206007986 */ /* 0x0001e8000c101924 */
[----:B------:R0:W5:Y:S02]  /*0760*/  LDG.E R9, desc[UR36][R22.64+0x4] ;  /* 0x0000042416097981 */ /* 0x000164000c1e1900 */
.L_x_3:
[----:B------:R-:W-:Y:S05]  /*0770*/  BSYNC.RECONVERGENT B7 ;  /* 0x0000000000077941 */ /* 0x000fea0003800200 */
.L_x_2:
[----:B------:R-:W-:-:S05]  /*0780*/  VIADD R24, R24, 0x1 ;  /* 0x0000000118187836 */ /* 0x000fca0000000000 */
[----:B-----5:R-:W-:-:S13]  /*0790*/  ISETP.GE.AND P0, PT, R24, R9, PT ;  /* 0x000000091800720c */ /* 0x020fda0003f06270 */
[----:B------:R-:W-:Y:S05]  /*07a0*/  @!P0 BRA `(.L_x_9) ;  /* 0xfffffff800948947 */ /* 0x000fea000383ffff */
.L_x_1:
[----:B------:R-:W-:Y:S05]  /*07b0*/  BSYNC B8 ;  /* 0x0000000000087941 */ /* 0x000fea0003800000 */
.L_x_0:
[----:B------:R-:W-:-:S04]  /*07c0*/  I2FP.F32.S32 R3, R25 ;  /* 0x0000001900037245 */ /* 0x000fc80000201400 */
[----:B------:R-:W-:-:S13]  /*07d0*/  FSETP.GT.AND P0, PT, R26, R3, PT ;  /* 0x000000031a00720b */ /* 0x000fda0003f04000 */
[----:B------:R-:W-:Y:S05]  /*07e0*/  @!P0 EXIT ;  /* 0x000000000000894d */ /* 0x000fea0003800000 */
[----:B------:R-:W-:Y:S01]  /*07f0*/  IMAD.MOV.U32 R24, RZ, RZ, R9 ;  /* 0x000000ffff187224 */ /* 0x000fe200078e0009 */
[----:B------:R-:W-:Y:S06]  /*0800*/  BRA `(.L_x_10) ;  /* 0xfffffff8004c7947 */ /* 0x000fec000383ffff */
.L_x_11:
[----:B------:R-:W-:-:S00]  /*0810*/  BRA `(.L_x_11) ;  /* 0xfffffffc00fc7947 */ /* 0x000fc0000383ffff */
[----:B------:R-:W-:-:S00]  /*0820*/  NOP ;  /* 0x0000000000007918 */ /* 0x000fc00000000000 */
        /* <DEDUP_REMOVED lines=13> */
.L_x_22:


//--------------------- .nv.global.init           --------------------------
	.section	.nv.global.init,"aw",@progbits
.nv.global.init:
	.type		$str,@object
	.size		$str,(.L_0 - $str)
$str:
        /*0000*/ 	.byte	0x45, 0x72, 0x72, 0x6f, 0x72, 0x3a, 0x20, 0x47, 0x61, 0x74, 0x65, 0x20, 0x6e, 0x6f, 0x74, 0x20
        /*0010*/ 	.byte	0x73, 0x70, 0x65, 0x63, 0x69, 0x66, 0x69, 0x65, 0x64, 0x2e, 0x0a, 0x00
.L_0:


//--------------------- .nv.shared.reserved.0     --------------------------
	.section	.nv.shared.reserved.0,"aw",@nobits
	.weak		__nv_reservedSMEM_offset_0_alias
	.size		__nv_reservedSMEM_offset_0_alias, 0, 64
	.other		__nv_reservedSMEM_offset_0_alias,@"STO_CUDA_RESERVED_SHARED STV_DEFAULT"
__nv_reservedSMEM_offset_0_alias:
	.zero		0
	.zero		64


//--------------------- .nv.constant0._Z19globalQueuingKernelPiS_S_S_S_S_f --------------------------
	.section	.nv.constant0._Z19globalQueuingKernelPiS_S_S_S_S_f,"a",@progbits
	.sectionflags	@""
	.align	4
.nv.constant0._Z19globalQueuingKernelPiS_S_S_S_S_f:
	.zero		948


//--------------------- SYMBOLS --------------------------

	.type		.nv.reservedSmem.offset0,@object
	.size		.nv.reservedSmem.offset0,0x4
	.type		vprintf,@function
